//
// Generated by NVIDIA NVVM Compiler
//
// Compiler Build ID: CL-36424714
// Cuda compilation tools, release 13.0, V13.0.88
// Based on NVVM 20.0.0
//

.version 9.0
.target sm_100
.address_size 64

	// .globl	_Z9transposePdS_i
// _ZZ9transposePdS_iE11temp_matrix has been demoted

.visible .entry _Z9transposePdS_i(
	.param .u64 .ptr .align 1 _Z9transposePdS_i_param_0,
	.param .u64 .ptr .align 1 _Z9transposePdS_i_param_1,
	.param .u32 _Z9transposePdS_i_param_2
)
{
	.reg .b32 	%r<26>;
	.reg .b64 	%rd<9>;
	.reg .b64 	%fd<3>;
	// demoted variable
	.shared .align 8 .b8 _ZZ9transposePdS_iE11temp_matrix[8192];
	ld.param.u64 	%rd1, [_Z9transposePdS_i_param_0];
	ld.param.u64 	%rd2, [_Z9transposePdS_i_param_1];
	ld.param.u32 	%r1, [_Z9transposePdS_i_param_2];
	cvta.to.global.u64 	%rd3, %rd2;
	cvta.to.global.u64 	%rd4, %rd1;
	mov.u32 	%r2, %ctaid.y;
	mov.u32 	%r3, %ntid.y;
	mul.lo.s32 	%r4, %r2, %r3;
	mov.u32 	%r5, %ctaid.x;
	mov.u32 	%r6, %ntid.x;
	mov.u32 	%r7, %tid.y;
	mul.lo.s32 	%r8, %r1, %r7;
	mov.u32 	%r9, %tid.x;
	mad.lo.s32 	%r10, %r5, %r6, %r9;
	mad.lo.s32 	%r11, %r4, %r1, %r10;
	add.s32 	%r12, %r11, %r8;
	mul.lo.s32 	%r13, %r5, %r3;
	mad.lo.s32 	%r14, %r2, %r6, %r9;
	mad.lo.s32 	%r15, %r13, %r1, %r14;
	add.s32 	%r16, %r15, %r8;
	mul.wide.s32 	%rd5, %r16, 8;
	add.s64 	%rd6, %rd4, %rd5;
	ld.global.f64 	%fd1, [%rd6];
	shl.b32 	%r17, %r9, 8;
	mov.u32 	%r18, _ZZ9transposePdS_iE11temp_matrix;
	add.s32 	%r19, %r18, %r17;
	shl.b32 	%r20, %r7, 3;
	add.s32 	%r21, %r19, %r20;
	st.shared.f64 	[%r21], %fd1;
	bar.sync 	0;
	shl.b32 	%r22, %r7, 8;
	add.s32 	%r23, %r18, %r22;
	shl.b32 	%r24, %r9, 3;
	add.s32 	%r25, %r23, %r24;
	ld.shared.f64 	%fd2, [%r25];
	mul.wide.s32 	%rd7, %r12, 8;
	add.s64 	%rd8, %rd3, %rd7;
	st.global.f64 	[%rd8], %fd2;
	ret;

}


// ===== COMPILED SASS (sm_100) =====

	.target	sm_100

	.elftype	@"ET_EXEC"


//--------------------- .note.nv.tkinfo           --------------------------
	.section	.note.nv.tkinfo,"",@"SHT_NOTE"
	.sectionflags	@"SHF_NOTE_NV_TKINFO"
	.tkinfo
        /*0018*/ 	.word	0x00000002
        /*0030*/ 	.string	""
        /*0030*/ 	.string	"ptxas"
        /*0030*/ 	.string	"Cuda compilation tools, release 13.0, V13.0.88"
        /*0030*/ 	.string	"Build cuda_13.0.r13.0/compiler.36424714_0"
        /*0030*/ 	.string	"-arch sm_100 -m 64 "



//--------------------- .note.nv.cuinfo           --------------------------
	.section	.note.nv.cuinfo,"",@"SHT_NOTE"
	.sectionflags	@"SHF_NOTE_NV_CUINFO"
        /*0018*/ 	.short	0x0002
        /*001a*/ 	.short	0x0064
        /*001c*/ 	.short	0x0082
	.zero		2


//--------------------- .nv.info                  --------------------------
	.section	.nv.info,"",@"SHT_CUDA_INFO"
	.align	4


	//----- nvinfo : EIATTR_REGCOUNT
	.align		4
        /*0000*/ 	.byte	0x04, 0x2f
        /*0002*/ 	.short	(.L_1 - .L_0)
	.align		4
.L_0:
        /*0004*/ 	.word	index@(_Z9transposePdS_i)
        /*0008*/ 	.word	0x00000012


	//----- nvinfo : EIATTR_FRAME_SIZE
	.align		4
.L_1:
        /*000c*/ 	.byte	0x04, 0x11
        /*000e*/ 	.short	(.L_3 - .L_2)
	.align		4
.L_2:
        /*0010*/ 	.word	index@(_Z9transposePdS_i)
        /*0014*/ 	.word	0x00000000


	//----- nvinfo : EIATTR_MIN_STACK_SIZE
	.align		4
.L_3:
        /*0018*/ 	.byte	0x04, 0x12
        /*001a*/ 	.short	(.L_5 - .L_4)
	.align		4
.L_4:
        /*001c*/ 	.word	index@(_Z9transposePdS_i)
        /*0020*/ 	.word	0x00000000
.L_5:


//--------------------- .nv.compat                --------------------------
	.section	.nv.compat,"",@"SHT_CUDA_COMPAT_INFO"
	.align	4
        /*0000*/ 	.byte	0x02, 0x09, 0x00, 0x00, 0x02, 0x02, 0x01, 0x00, 0x02, 0x05, 0x05, 0x00, 0x03, 0x07, 0x01, 0x01
        /*0010*/ 	.byte	0x02, 0x03, 0x00, 0x00, 0x02, 0x06, 0x01, 0x00, 0x04, 0x0b, 0x08, 0x00, 0x09, 0x00, 0x00, 0x00
        /*0020*/ 	.byte	0x00, 0x00, 0x00, 0x00


//--------------------- .nv.info._Z9transposePdS_i --------------------------
	.section	.nv.info._Z9transposePdS_i,"",@"SHT_CUDA_INFO"
	.sectionflags	@""
	.align	4


	//----- nvinfo : EIATTR_CUDA_API_VERSION
	.align		4
        /*0000*/ 	.byte	0x04, 0x37
        /*0002*/ 	.short	(.L_7 - .L_6)
.L_6:
        /*0004*/ 	.word	0x00000082


	//----- nvinfo : EIATTR_KPARAM_INFO
	.align		4
.L_7:
        /*0008*/ 	.byte	0x04, 0x17
        /*000a*/ 	.short	(.L_9 - .L_8)
.L_8:
        /*000c*/ 	.word	0x00000000
        /*0010*/ 	.short	0x0002
        /*0012*/ 	.short	0x0010
        /*0014*/ 	.byte	0x00, 0xf0, 0x11, 0x00


	//----- nvinfo : EIATTR_KPARAM_INFO
	.align		4
.L_9:
        /*0018*/ 	.byte	0x04, 0x17
        /*001a*/ 	.short	(.L_11 - .L_10)
.L_10:
        /*001c*/ 	.word	0x00000000
        /*0020*/ 	.short	0x0001
        /*0022*/ 	.short	0x0008
        /*0024*/ 	.byte	0x00, 0xf5, 0x21, 0x00


	//----- nvinfo : EIATTR_KPARAM_INFO
	.align		4
.L_11:
        /*0028*/ 	.byte	0x04, 0x17
        /*002a*/ 	.short	(.L_13 - .L_12)
.L_12:
        /*002c*/ 	.word	0x00000000
        /*0030*/ 	.short	0x0000
        /*0032*/ 	.short	0x0000
        /*0034*/ 	.byte	0x00, 0xf5, 0x21, 0x00


	//----- nvinfo : EIATTR_SPARSE_MMA_MASK
	.align		4
.L_13:
        /*0038*/ 	.byte	0x03, 0x50
        /*003a*/ 	.short	0x0000


	//----- nvinfo : EIATTR_MAXREG_COUNT
	.align		4
        /*003c*/ 	.byte	0x03, 0x1b
        /*003e*/ 	.short	0x00ff


	//----- nvinfo : EIATTR_NUM_BARRIERS
	.align		4
        /*0040*/ 	.byte	0x02, 0x4c
        /*0042*/ 	.byte	0x01
	.zero		1


	//----- nvinfo : EIATTR_MERCURY_ISA_VERSION
	.align		4
        /*0044*/ 	.byte	0x03, 0x5f
        /*0046*/ 	.short	0x0101


	//----- nvinfo : EIATTR_VRC_CTA_INIT_COUNT
	.align		4
        /*0048*/ 	.byte	0x02, 0x4a
	.zero		1
	.zero		1


	//----- nvinfo : EIATTR_EXIT_INSTR_OFFSETS
	.align		4
        /*004c*/ 	.byte	0x04, 0x1c
        /*004e*/ 	.short	(.L_15 - .L_14)


	//   ....[0]....
.L_14:
        /*0050*/ 	.word	0x00000200


	//----- nvinfo : EIATTR_CBANK_PARAM_SIZE
	.align		4
.L_15:
        /*0054*/ 	.byte	0x03, 0x19
        /*0056*/ 	.short	0x0014


	//----- nvinfo : EIATTR_PARAM_CBANK
	.align		4
        /*0058*/ 	.byte	0x04, 0x0a
        /*005a*/ 	.short	(.L_17 - .L_16)
	.align		4
.L_16:
        /*005c*/ 	.word	index@(.nv.constant0._Z9transposePdS_i)
        /*0060*/ 	.short	0x0380
        /*0062*/ 	.short	0x0014


	//----- nvinfo : EIATTR_SW_WAR
	.align		4
.L_17:
        /*0064*/ 	.byte	0x04, 0x36
        /*0066*/ 	.short	(.L_19 - .L_18)
.L_18:
        /*0068*/ 	.word	0x00000008
.L_19:


//--------------------- .nv.callgraph             --------------------------
	.section	.nv.callgraph,"",@"SHT_CUDA_CALLGRAPH"
	.align	4
	.sectionentsize	8
	.align		4
        /*0000*/ 	.word	0x00000000
	.align		4
        /*0004*/ 	.word	0xffffffff
	.align		4
        /*0008*/ 	.word	0x00000000
	.align		4
        /*000c*/ 	.word	0xfffffffe
	.align		4
        /*0010*/ 	.word	0x00000000
	.align		4
        /*0014*/ 	.word	0xfffffffd
	.align		4
        /*0018*/ 	.word	0x00000000
	.align		4
        /*001c*/ 	.word	0xfffffffc


//--------------------- .text._Z9transposePdS_i   --------------------------
	.section	.text._Z9transposePdS_i,"ax",@progbits
	.align	128
        .global         _Z9transposePdS_i
        .type           _Z9transposePdS_i,@function
        .size           _Z9transposePdS_i,(.L_x_1 - _Z9transposePdS_i)
        .other          _Z9transposePdS_i,@"STO_CUDA_ENTRY STV_DEFAULT"
_Z9transposePdS_i:
.text._Z9transposePdS_i:
[----:B------:R-:W-:Y:S01]  /*0000*/  LDC R1, c[0x0][0x37c] ;  /* 0x0000df00ff017b82 */ /* 0x000fe20000000800 */
[----:B------:R-:W0:Y:S01]  /*0010*/  S2R R13, SR_TID.X ;  /* 0x00000000000d7919 */ /* 0x000e220000002100 */
[----:B------:R-:W1:Y:S06]  /*0020*/  LDCU UR4, c[0x0][0x364] ;  /* 0x00006c80ff0477ac */ /* 0x000e6c0008000800 */
[----:B------:R-:W0:Y:S01]  /*0030*/  S2UR UR8, SR_CTAID.Y ;  /* 0x00000000000879c3 */ /* 0x000e220000002600 */
[----:B------:R-:W2:Y:S01]  /*0040*/  S2R R9, SR_TID.Y ;  /* 0x0000000000097919 */ /* 0x000ea20000002200 */
[----:B------:R-:W3:Y:S06]  /*0050*/  LDCU.64 UR6, c[0x0][0x358] ;  /* 0x00006b00ff0677ac */ /* 0x000eec0008000a00 */
[----:B------:R-:W1:Y:S08]  /*0060*/  LDC R10, c[0x0][0x390] ;  /* 0x0000e400ff0a7b82 */ /* 0x000e700000000800 */
[----:B------:R-:W0:Y:S08]  /*0070*/  LDC R8, c[0x0][0x360] ;  /* 0x0000d800ff087b82 */ /* 0x000e300000000800 */
[----:B------:R-:W4:Y:S08]  /*0080*/  S2UR UR9, SR_CTAID.X ;  /* 0x00000000000979c3 */ /* 0x000f300000002500 */
[----:B------:R-:W5:Y:S01]  /*0090*/  LDC.64 R2, c[0x0][0x380] ;  /* 0x0000e000ff027b82 */ /* 0x000f620000000a00 */
[----:B-1----:R-:W-:-:S02]  /*00a0*/  IMAD R15, R10, UR4, RZ ;  /* 0x000000040a0f7c24 */ /* 0x002fc4000f8e02ff */
[----:B0-----:R-:W-:-:S05]  /*00b0*/  IMAD R0, R8, UR8, R13 ;  /* 0x0000000808007c24 */ /* 0x001fca000f8e020d */
[----:B------:R-:W0:Y:S01]  /*00c0*/  S2UR UR5, SR_CgaCtaId ;  /* 0x00000000000579c3 */ /* 0x000e220000008800 */
[----:B----4-:R-:W-:-:S07]  /*00d0*/  IMAD R0, R15, UR9, R0 ;  /* 0x000000090f007c24 */ /* 0x010fce000f8e0200 */
[----:B------:R-:W1:Y:S01]  /*00e0*/  LDC.64 R6, c[0x0][0x388] ;  /* 0x0000e200ff067b82 */ /* 0x000e620000000a00 */
[----:B--2---:R-:W-:-:S04]  /*00f0*/  IMAD R5, R9, R10, R0 ;  /* 0x0000000a09057224 */ /* 0x004fc800078e0200 */
[----:B-----5:R-:W-:-:S06]  /*0100*/  IMAD.WIDE R2, R5, 0x8, R2 ;  /* 0x0000000805027825 */ /* 0x020fcc00078e0202 */
[----:B---3--:R-:W2:Y:S01]  /*0110*/  LDG.E.64 R2, desc[UR6][R2.64] ;  /* 0x0000000602027981 */ /* 0x008ea2000c1e1b00 */
[----:B------:R-:W-:Y:S02]  /*0120*/  UMOV UR4, 0x400 ;  /* 0x0000040000047882 */ /* 0x000fe40000000000 */
[----:B0-----:R-:W-:-:S06]  /*0130*/  ULEA UR4, UR5, UR4, 0x18 ;  /* 0x0000000405047291 */ /* 0x001fcc000f8ec0ff */
[----:B------:R-:W-:Y:S02]  /*0140*/  LEA R0, R13, UR4, 0x8 ;  /* 0x000000040d007c11 */ /* 0x000fe4000f8e40ff */
[C---:B------:R-:W-:Y:S02]  /*0150*/  LEA R4, R9.reuse, UR4, 0x8 ;  /* 0x0000000409047c11 */ /* 0x040fe4000f8e40ff */
[----:B------:R-:W-:Y:S01]  /*0160*/  LEA R11, R9, R0, 0x3 ;  /* 0x00000000090b7211 */ /* 0x000fe200078e18ff */
[----:B------:R-:W-:Y:S01]  /*0170*/  IMAD R0, R8, UR9, R13 ;  /* 0x0000000908007c24 */ /* 0x000fe2000f8e020d */
[----:B------:R-:W-:-:S03]  /*0180*/  LEA R4, R13, R4, 0x3 ;  /* 0x000000040d047211 */ /* 0x000fc600078e18ff */
[----:B------:R-:W-:-:S04]  /*0190*/  IMAD R0, R15, UR8, R0 ;  /* 0x000000080f007c24 */ /* 0x000fc8000f8e0200 */
[----:B------:R-:W-:-:S04]  /*01a0*/  IMAD R9, R9, R10, R0 ;  /* 0x0000000a09097224 */ /* 0x000fc800078e0200 */
[----:B-1----:R-:W-:Y:S01]  /*01b0*/  IMAD.WIDE R6, R9, 0x8, R6 ;  /* 0x0000000809067825 */ /* 0x002fe200078e0206 */
[----:B--2---:R-:W-:Y:S01]  /*01c0*/  STS.64 [R11], R2 ;  /* 0x000000020b007388 */ /* 0x004fe20000000a00 */
[----:B------:R-:W-:Y:S06]  /*01d0*/  BAR.SYNC.DEFER_BLOCKING 0x0 ;  /* 0x0000000000007b1d */ /* 0x000fec0000010000 */
[----:B------:R-:W0:Y:S04]  /*01e0*/  LDS.64 R4, [R4] ;  /* 0x0000000004047984 */ /* 0x000e280000000a00 */
[----:B0-----:R-:W-:Y:S01]  /*01f0*/  STG.E.64 desc[UR6][R6.64], R4 ;  /* 0x0000000406007986 */ /* 0x001fe2000c101b06 */
[----:B------:R-:W-:Y:S05]  /*0200*/  EXIT ;  /* 0x000000000000794d */ /* 0x000fea0003800000 */
.L_x_0:
[----:B------:R-:W-:-:S00]  /*0210*/  BRA `(.L_x_0) ;  /* 0xfffffffc00fc7947 */ /* 0x000fc0000383ffff */
[----:B------:R-:W-:-:S00]  /*0220*/  NOP ;  /* 0x0000000000007918 */ /* 0x000fc00000000000 */
        /* <DEDUP_REMOVED lines=13> */
.L_x_1:


//--------------------- .nv.shared._Z9transposePdS_i --------------------------
	.section	.nv.shared._Z9transposePdS_i,"aw",@nobits
	.sectionflags	@""
	.align	8
.nv.shared._Z9transposePdS_i:
	.zero		9216


//--------------------- .nv.shared.reserved.0     --------------------------
	.section	.nv.shared.reserved.0,"aw",@nobits
	.weak		__nv_reservedSMEM_offset_0_alias
	.size		__nv_reservedSMEM_offset_0_alias, 0, 64
	.other		__nv_reservedSMEM_offset_0_alias,@"STO_CUDA_RESERVED_SHARED STV_DEFAULT"
__nv_reservedSMEM_offset_0_alias:
	.zero		0
	.zero		64


//--------------------- .nv.constant0._Z9transposePdS_i --------------------------
	.section	.nv.constant0._Z9transposePdS_i,"a",@progbits
	.sectionflags	@""
	.align	4
.nv.constant0._Z9transposePdS_i:
	.zero		916


//--------------------- SYMBOLS --------------------------

	.type		.nv.reservedSmem.offset0,@object
	.size		.nv.reservedSmem.offset0,0x4
	.type		.nv.reservedSmem.cap,@object
	.size		.nv.reservedSmem.cap,0x4
